//
// Generated by NVIDIA NVVM Compiler
//
// Compiler Build ID: CL-36424714
// Cuda compilation tools, release 13.0, V13.0.88
// Based on NVVM 20.0.0
//

.version 9.0
.target sm_100
.address_size 64

	// .globl	_Z10Stencil_1dPKiPi
// _ZZ10Stencil_1dPKiPiE4temp has been demoted

.visible .entry _Z10Stencil_1dPKiPi(
	.param .u64 .ptr .align 1 _Z10Stencil_1dPKiPi_param_0,
	.param .u64 .ptr .align 1 _Z10Stencil_1dPKiPi_param_1
)
{
	.reg .pred 	%p<2>;
	.reg .b32 	%r<24>;
	.reg .b64 	%rd<9>;
	// demoted variable
	.shared .align 4 .b8 _ZZ10Stencil_1dPKiPiE4temp[1048];
	ld.param.u64 	%rd3, [_Z10Stencil_1dPKiPi_param_0];
	ld.param.u64 	%rd2, [_Z10Stencil_1dPKiPi_param_1];
	cvta.to.global.u64 	%rd4, %rd3;
	mov.u32 	%r3, %tid.x;
	mov.u32 	%r4, %ctaid.x;
	mov.u32 	%r5, %ntid.x;
	mad.lo.s32 	%r1, %r4, %r5, %r3;
	mul.wide.s32 	%rd5, %r1, 4;
	add.s64 	%rd1, %rd4, %rd5;
	ld.global.u32 	%r6, [%rd1];
	shl.b32 	%r7, %r3, 2;
	mov.u32 	%r8, _ZZ10Stencil_1dPKiPiE4temp;
	add.s32 	%r2, %r8, %r7;
	st.shared.u32 	[%r2+12], %r6;
	setp.gt.u32 	%p1, %r3, 2;
	@%p1 bra 	$L__BB0_2;
	ld.global.u32 	%r9, [%rd1+-12];
	st.shared.u32 	[%r2], %r9;
	ld.global.u32 	%r10, [%rd1+1024];
	st.shared.u32 	[%r2+1036], %r10;
$L__BB0_2:
	bar.sync 	0;
	ld.shared.u32 	%r11, [%r2];
	ld.shared.u32 	%r12, [%r2+4];
	add.s32 	%r13, %r12, %r11;
	ld.shared.u32 	%r14, [%r2+8];
	add.s32 	%r15, %r14, %r13;
	ld.shared.u32 	%r16, [%r2+12];
	add.s32 	%r17, %r16, %r15;
	ld.shared.u32 	%r18, [%r2+16];
	add.s32 	%r19, %r18, %r17;
	ld.shared.u32 	%r20, [%r2+20];
	add.s32 	%r21, %r20, %r19;
	ld.shared.u32 	%r22, [%r2+24];
	add.s32 	%r23, %r22, %r21;
	cvta.to.global.u64 	%rd6, %rd2;
	add.s64 	%rd8, %rd6, %rd5;
	st.global.u32 	[%rd8], %r23;
	ret;

}


// ===== COMPILED SASS (sm_100) =====

	.target	sm_100

	.elftype	@"ET_EXEC"


//--------------------- .note.nv.tkinfo           --------------------------
	.section	.note.nv.tkinfo,"",@"SHT_NOTE"
	.sectionflags	@"SHF_NOTE_NV_TKINFO"
	.tkinfo
        /*0018*/ 	.word	0x00000002
        /*0030*/ 	.string	""
        /*0030*/ 	.string	"ptxas"
        /*0030*/ 	.string	"Cuda compilation tools, release 13.0, V13.0.88"
        /*0030*/ 	.string	"Build cuda_13.0.r13.0/compiler.36424714_0"
        /*0030*/ 	.string	"-arch sm_100 -m 64 "



//--------------------- .note.nv.cuinfo           --------------------------
	.section	.note.nv.cuinfo,"",@"SHT_NOTE"
	.sectionflags	@"SHF_NOTE_NV_CUINFO"
        /*0018*/ 	.short	0x0002
        /*001a*/ 	.short	0x0064
        /*001c*/ 	.short	0x0082
	.zero		2


//--------------------- .nv.info                  --------------------------
	.section	.nv.info,"",@"SHT_CUDA_INFO"
	.align	4


	//----- nvinfo : EIATTR_REGCOUNT
	.align		4
        /*0000*/ 	.byte	0x04, 0x2f
        /*0002*/ 	.short	(.L_1 - .L_0)
	.align		4
.L_0:
        /*0004*/ 	.word	index@(_Z10Stencil_1dPKiPi)
        /*0008*/ 	.word	0x00000011


	//----- nvinfo : EIATTR_FRAME_SIZE
	.align		4
.L_1:
        /*000c*/ 	.byte	0x04, 0x11
        /*000e*/ 	.short	(.L_3 - .L_2)
	.align		4
.L_2:
        /*0010*/ 	.word	index@(_Z10Stencil_1dPKiPi)
        /*0014*/ 	.word	0x00000000


	//----- nvinfo : EIATTR_MIN_STACK_SIZE
	.align		4
.L_3:
        /*0018*/ 	.byte	0x04, 0x12
        /*001a*/ 	.short	(.L_5 - .L_4)
	.align		4
.L_4:
        /*001c*/ 	.word	index@(_Z10Stencil_1dPKiPi)
        /*0020*/ 	.word	0x00000000
.L_5:


//--------------------- .nv.compat                --------------------------
	.section	.nv.compat,"",@"SHT_CUDA_COMPAT_INFO"
	.align	4
        /*0000*/ 	.byte	0x02, 0x09, 0x00, 0x00, 0x02, 0x02, 0x01, 0x00, 0x02, 0x05, 0x05, 0x00, 0x03, 0x07, 0x01, 0x01
        /*0010*/ 	.byte	0x02, 0x03, 0x00, 0x00, 0x02, 0x06, 0x01, 0x00, 0x04, 0x0b, 0x08, 0x00, 0x09, 0x00, 0x00, 0x00
        /*0020*/ 	.byte	0x00, 0x00, 0x00, 0x00


//--------------------- .nv.info._Z10Stencil_1dPKiPi --------------------------
	.section	.nv.info._Z10Stencil_1dPKiPi,"",@"SHT_CUDA_INFO"
	.sectionflags	@""
	.align	4


	//----- nvinfo : EIATTR_CUDA_API_VERSION
	.align		4
        /*0000*/ 	.byte	0x04, 0x37
        /*0002*/ 	.short	(.L_7 - .L_6)
.L_6:
        /*0004*/ 	.word	0x00000082


	//----- nvinfo : EIATTR_KPARAM_INFO
	.align		4
.L_7:
        /*0008*/ 	.byte	0x04, 0x17
        /*000a*/ 	.short	(.L_9 - .L_8)
.L_8:
        /*000c*/ 	.word	0x00000000
        /*0010*/ 	.short	0x0001
        /*0012*/ 	.short	0x0008
        /*0014*/ 	.byte	0x00, 0xf5, 0x21, 0x00


	//----- nvinfo : EIATTR_KPARAM_INFO
	.align		4
.L_9:
        /*0018*/ 	.byte	0x04, 0x17
        /*001a*/ 	.short	(.L_11 - .L_10)
.L_10:
        /*001c*/ 	.word	0x00000000
        /*0020*/ 	.short	0x0000
        /*0022*/ 	.short	0x0000
        /*0024*/ 	.byte	0x00, 0xf5, 0x21, 0x00


	//----- nvinfo : EIATTR_SPARSE_MMA_MASK
	.align		4
.L_11:
        /*0028*/ 	.byte	0x03, 0x50
        /*002a*/ 	.short	0x0000


	//----- nvinfo : EIATTR_MAXREG_COUNT
	.align		4
        /*002c*/ 	.byte	0x03, 0x1b
        /*002e*/ 	.short	0x00ff


	//----- nvinfo : EIATTR_NUM_BARRIERS
	.align		4
        /*0030*/ 	.byte	0x02, 0x4c
        /*0032*/ 	.byte	0x01
	.zero		1


	//----- nvinfo : EIATTR_MERCURY_ISA_VERSION
	.align		4
        /*0034*/ 	.byte	0x03, 0x5f
        /*0036*/ 	.short	0x0101


	//----- nvinfo : EIATTR_VRC_CTA_INIT_COUNT
	.align		4
        /*0038*/ 	.byte	0x02, 0x4a
	.zero		1
	.zero		1


	//----- nvinfo : EIATTR_EXIT_INSTR_OFFSETS
	.align		4
        /*003c*/ 	.byte	0x04, 0x1c
        /*003e*/ 	.short	(.L_13 - .L_12)


	//   ....[0]....
.L_12:
        /*0040*/ 	.word	0x00000210


	//----- nvinfo : EIATTR_CBANK_PARAM_SIZE
	.align		4
.L_13:
        /*0044*/ 	.byte	0x03, 0x19
        /*0046*/ 	.short	0x0010


	//----- nvinfo : EIATTR_PARAM_CBANK
	.align		4
        /*0048*/ 	.byte	0x04, 0x0a
        /*004a*/ 	.short	(.L_15 - .L_14)
	.align		4
.L_14:
        /*004c*/ 	.word	index@(.nv.constant0._Z10Stencil_1dPKiPi)
        /*0050*/ 	.short	0x0380
        /*0052*/ 	.short	0x0010


	//----- nvinfo : EIATTR_SW_WAR
	.align		4
.L_15:
        /*0054*/ 	.byte	0x04, 0x36
        /*0056*/ 	.short	(.L_17 - .L_16)
.L_16:
        /*0058*/ 	.word	0x00000008
.L_17:


//--------------------- .nv.callgraph             --------------------------
	.section	.nv.callgraph,"",@"SHT_CUDA_CALLGRAPH"
	.align	4
	.sectionentsize	8
	.align		4
        /*0000*/ 	.word	0x00000000
	.align		4
        /*0004*/ 	.word	0xffffffff
	.align		4
        /*0008*/ 	.word	0x00000000
	.align		4
        /*000c*/ 	.word	0xfffffffe
	.align		4
        /*0010*/ 	.word	0x00000000
	.align		4
        /*0014*/ 	.word	0xfffffffd
	.align		4
        /*0018*/ 	.word	0x00000000
	.align		4
        /*001c*/ 	.word	0xfffffffc


//--------------------- .text._Z10Stencil_1dPKiPi --------------------------
	.section	.text._Z10Stencil_1dPKiPi,"ax",@progbits
	.align	128
        .global         _Z10Stencil_1dPKiPi
        .type           _Z10Stencil_1dPKiPi,@function
        .size           _Z10Stencil_1dPKiPi,(.L_x_1 - _Z10Stencil_1dPKiPi)
        .other          _Z10Stencil_1dPKiPi,@"STO_CUDA_ENTRY STV_DEFAULT"
_Z10Stencil_1dPKiPi:
.text._Z10Stencil_1dPKiPi:
[----:B------:R-:W-:Y:S01]  /*0000*/  LDC R1, c[0x0][0x37c] ;  /* 0x0000df00ff017b82 */ /* 0x000fe20000000800 */
[----:B------:R-:W0:Y:S07]  /*0010*/  S2R R7, SR_TID.X ;  /* 0x0000000000077919 */ /* 0x000e2e0000002100 */
[----:B------:R-:W1:Y:S01]  /*0020*/  S2UR UR4, SR_CTAID.X ;  /* 0x00000000000479c3 */ /* 0x000e620000002500 */
[----:B------:R-:W2:Y:S07]  /*0030*/  LDCU.64 UR6, c[0x0][0x358] ;  /* 0x00006b00ff0677ac */ /* 0x000eae0008000a00 */
[----:B------:R-:W1:Y:S08]  /*0040*/  LDC R0, c[0x0][0x360] ;  /* 0x0000d800ff007b82 */ /* 0x000e700000000800 */
[----:B------:R-:W3:Y:S01]  /*0050*/  LDC.64 R2, c[0x0][0x380] ;  /* 0x0000e000ff027b82 */ /* 0x000ee20000000a00 */
[----:B0-----:R-:W-:Y:S01]  /*0060*/  ISETP.GT.U32.AND P0, PT, R7, 0x2, PT ;  /* 0x000000020700780c */ /* 0x001fe20003f04070 */
[----:B-1----:R-:W-:-:S04]  /*0070*/  IMAD R5, R0, UR4, R7 ;  /* 0x0000000400057c24 */ /* 0x002fc8000f8e0207 */
[----:B---3--:R-:W-:-:S05]  /*0080*/  IMAD.WIDE R2, R5, 0x4, R2 ;  /* 0x0000000405027825 */ /* 0x008fca00078e0202 */
[----:B--2---:R-:W2:Y:S04]  /*0090*/  LDG.E R0, desc[UR6][R2.64] ;  /* 0x0000000602007981 */ /* 0x004ea8000c1e1900 */
[----:B------:R-:W3:Y:S04]  /*00a0*/  @!P0 LDG.E R4, desc[UR6][R2.64+-0xc] ;  /* 0xfffff40602048981 */ /* 0x000ee8000c1e1900 */
[----:B------:R0:W4:Y:S01]  /*00b0*/  @!P0 LDG.E R6, desc[UR6][R2.64+0x400] ;  /* 0x0004000602068981 */ /* 0x000122000c1e1900 */
[----:B------:R-:W1:Y:S01]  /*00c0*/  S2UR UR5, SR_CgaCtaId ;  /* 0x00000000000579c3 */ /* 0x000e620000008800 */
[----:B------:R-:W-:-:S07]  /*00d0*/  UMOV UR4, 0x400 ;  /* 0x0000040000047882 */ /* 0x000fce0000000000 */
[----:B0-----:R-:W0:Y:S01]  /*00e0*/  LDC.64 R2, c[0x0][0x388] ;  /* 0x0000e200ff027b82 */ /* 0x001e220000000a00 */
[----:B-1----:R-:W-:-:S06]  /*00f0*/  ULEA UR4, UR5, UR4, 0x18 ;  /* 0x0000000405047291 */ /* 0x002fcc000f8ec0ff */
[----:B------:R-:W-:Y:S01]  /*0100*/  LEA R7, R7, UR4, 0x2 ;  /* 0x0000000407077c11 */ /* 0x000fe2000f8e10ff */
[----:B0-----:R-:W-:-:S04]  /*0110*/  IMAD.WIDE R2, R5, 0x4, R2 ;  /* 0x0000000405027825 */ /* 0x001fc800078e0202 */
[----:B--2---:R-:W-:Y:S04]  /*0120*/  STS [R7+0xc], R0 ;  /* 0x00000c0007007388 */ /* 0x004fe80000000800 */
[----:B---3--:R-:W-:Y:S04]  /*0130*/  @!P0 STS [R7], R4 ;  /* 0x0000000407008388 */ /* 0x008fe80000000800 */
[----:B----4-:R-:W-:Y:S01]  /*0140*/  @!P0 STS [R7+0x40c], R6 ;  /* 0x00040c0607008388 */ /* 0x010fe20000000800 */
[----:B------:R-:W-:Y:S06]  /*0150*/  BAR.SYNC.DEFER_BLOCKING 0x0 ;  /* 0x0000000000007b1d */ /* 0x000fec0000010000 */
[----:B------:R-:W-:Y:S04]  /*0160*/  LDS R8, [R7] ;  /* 0x0000000007087984 */ /* 0x000fe80000000800 */
[----:B------:R-:W-:Y:S04]  /*0170*/  LDS R9, [R7+0x4] ;  /* 0x0000040007097984 */ /* 0x000fe80000000800 */
[----:B------:R-:W0:Y:S04]  /*0180*/  LDS R10, [R7+0x8] ;  /* 0x00000800070a7984 */ /* 0x000e280000000800 */
[----:B------:R-:W-:Y:S04]  /*0190*/  LDS R11, [R7+0xc] ;  /* 0x00000c00070b7984 */ /* 0x000fe80000000800 */
[----:B------:R-:W1:Y:S04]  /*01a0*/  LDS R12, [R7+0x10] ;  /* 0x00001000070c7984 */ /* 0x000e680000000800 */
[----:B------:R-:W-:Y:S04]  /*01b0*/  LDS R13, [R7+0x14] ;  /* 0x00001400070d7984 */ /* 0x000fe80000000800 */
[----:B------:R-:W2:Y:S01]  /*01c0*/  LDS R14, [R7+0x18] ;  /* 0x00001800070e7984 */ /* 0x000ea20000000800 */
[----:B0-----:R-:W-:-:S04]  /*01d0*/  IADD3 R8, PT, PT, R10, R9, R8 ;  /* 0x000000090a087210 */ /* 0x001fc80007ffe008 */
[----:B-1----:R-:W-:-:S04]  /*01e0*/  IADD3 R8, PT, PT, R12, R11, R8 ;  /* 0x0000000b0c087210 */ /* 0x002fc80007ffe008 */
[----:B--2---:R-:W-:-:S05]  /*01f0*/  IADD3 R13, PT, PT, R14, R13, R8 ;  /* 0x0000000d0e0d7210 */ /* 0x004fca0007ffe008 */
[----:B------:R-:W-:Y:S01]  /*0200*/  STG.E desc[UR6][R2.64], R13 ;  /* 0x0000000d02007986 */ /* 0x000fe2000c101906 */
[----:B------:R-:W-:Y:S05]  /*0210*/  EXIT ;  /* 0x000000000000794d */ /* 0x000fea0003800000 */
.L_x_0:
[----:B------:R-:W-:-:S00]  /*0220*/  BRA `(.L_x_0) ;  /* 0xfffffffc00fc7947 */ /* 0x000fc0000383ffff */
[----:B------:R-:W-:-:S00]  /*0230*/  NOP ;  /* 0x0000000000007918 */ /* 0x000fc00000000000 */
        /* <DEDUP_REMOVED lines=12> */
.L_x_1:


//--------------------- .nv.shared._Z10Stencil_1dPKiPi --------------------------
	.section	.nv.shared._Z10Stencil_1dPKiPi,"aw",@nobits
	.sectionflags	@""
	.align	4
.nv.shared._Z10Stencil_1dPKiPi:
	.zero		2072


//--------------------- .nv.shared.reserved.0     --------------------------
	.section	.nv.shared.reserved.0,"aw",@nobits
	.weak		__nv_reservedSMEM_offset_0_alias
	.size		__nv_reservedSMEM_offset_0_alias, 0, 64
	.other		__nv_reservedSMEM_offset_0_alias,@"STO_CUDA_RESERVED_SHARED STV_DEFAULT"
__nv_reservedSMEM_offset_0_alias:
	.zero		0
	.zero		64


//--------------------- .nv.constant0._Z10Stencil_1dPKiPi --------------------------
	.section	.nv.constant0._Z10Stencil_1dPKiPi,"a",@progbits
	.sectionflags	@""
	.align	4
.nv.constant0._Z10Stencil_1dPKiPi:
	.zero		912


//--------------------- SYMBOLS --------------------------

	.type		.nv.reservedSmem.offset0,@object
	.size		.nv.reservedSmem.offset0,0x4
	.type		.nv.reservedSmem.cap,@object
	.size		.nv.reservedSmem.cap,0x4
